//
// Generated by NVIDIA NVVM Compiler
//
// Compiler Build ID: CL-36424714
// Cuda compilation tools, release 13.0, V13.0.88
// Based on NVVM 20.0.0
//

.version 9.0
.target sm_100
.address_size 64

	// .globl	_Z11init_kernelPii

.visible .entry _Z11init_kernelPii(
	.param .u64 .ptr .align 1 _Z11init_kernelPii_param_0,
	.param .u32 _Z11init_kernelPii_param_1
)
{
	.reg .pred 	%p<10>;
	.reg .b32 	%r<46>;
	.reg .b64 	%rd<11>;

	ld.param.u64 	%rd2, [_Z11init_kernelPii_param_0];
	ld.param.u32 	%r15, [_Z11init_kernelPii_param_1];
	cvta.to.global.u64 	%rd1, %rd2;
	mov.u32 	%r16, %tid.x;
	mov.u32 	%r17, %ctaid.x;
	mov.u32 	%r18, %ntid.x;
	mad.lo.s32 	%r19, %r17, %r18, %r16;
	mul.lo.s32 	%r43, %r15, %r19;
	setp.lt.s32 	%p1, %r15, 1;
	@%p1 bra 	$L__BB0_12;
	add.s32 	%r20, %r43, 1;
	add.s32 	%r21, %r43, %r15;
	max.s32 	%r22, %r21, %r20;
	sub.s32 	%r2, %r22, %r43;
	and.b32  	%r3, %r2, 7;
	sub.s32 	%r23, %r43, %r22;
	setp.gt.u32 	%p2, %r23, -8;
	@%p2 bra 	$L__BB0_4;
	and.b32  	%r4, %r2, -8;
	mov.b32 	%r42, 0;
$L__BB0_3:
	.pragma "nounroll";
	sub.s32 	%r25, 33554432, %r43;
	mul.wide.s32 	%rd3, %r43, 4;
	add.s64 	%rd4, %rd1, %rd3;
	st.global.u32 	[%rd4], %r25;
	sub.s32 	%r26, 33554431, %r43;
	st.global.u32 	[%rd4+4], %r26;
	sub.s32 	%r27, 33554430, %r43;
	st.global.u32 	[%rd4+8], %r27;
	sub.s32 	%r28, 33554429, %r43;
	st.global.u32 	[%rd4+12], %r28;
	sub.s32 	%r29, 33554428, %r43;
	st.global.u32 	[%rd4+16], %r29;
	sub.s32 	%r30, 33554427, %r43;
	st.global.u32 	[%rd4+20], %r30;
	sub.s32 	%r31, 33554426, %r43;
	st.global.u32 	[%rd4+24], %r31;
	sub.s32 	%r32, 33554425, %r43;
	st.global.u32 	[%rd4+28], %r32;
	add.s32 	%r43, %r43, 8;
	add.s32 	%r42, %r42, 8;
	setp.ne.s32 	%p3, %r42, %r4;
	@%p3 bra 	$L__BB0_3;
$L__BB0_4:
	setp.eq.s32 	%p4, %r3, 0;
	@%p4 bra 	$L__BB0_12;
	and.b32  	%r10, %r2, 3;
	setp.lt.u32 	%p5, %r3, 4;
	@%p5 bra 	$L__BB0_7;
	sub.s32 	%r33, 33554432, %r43;
	mul.wide.s32 	%rd5, %r43, 4;
	add.s64 	%rd6, %rd1, %rd5;
	st.global.u32 	[%rd6], %r33;
	sub.s32 	%r34, 33554431, %r43;
	st.global.u32 	[%rd6+4], %r34;
	sub.s32 	%r35, 33554430, %r43;
	st.global.u32 	[%rd6+8], %r35;
	sub.s32 	%r36, 33554429, %r43;
	st.global.u32 	[%rd6+12], %r36;
	add.s32 	%r43, %r43, 4;
$L__BB0_7:
	setp.eq.s32 	%p6, %r10, 0;
	@%p6 bra 	$L__BB0_12;
	setp.eq.s32 	%p7, %r10, 1;
	@%p7 bra 	$L__BB0_10;
	sub.s32 	%r37, 33554432, %r43;
	mul.wide.s32 	%rd7, %r43, 4;
	add.s64 	%rd8, %rd1, %rd7;
	st.global.u32 	[%rd8], %r37;
	sub.s32 	%r38, 33554431, %r43;
	st.global.u32 	[%rd8+4], %r38;
	add.s32 	%r43, %r43, 2;
$L__BB0_10:
	and.b32  	%r39, %r2, 1;
	setp.eq.b32 	%p8, %r39, 1;
	not.pred 	%p9, %p8;
	@%p9 bra 	$L__BB0_12;
	sub.s32 	%r40, 33554432, %r43;
	mul.wide.s32 	%rd9, %r43, 4;
	add.s64 	%rd10, %rd1, %rd9;
	st.global.u32 	[%rd10], %r40;
$L__BB0_12:
	ret;

}
	// .globl	_Z19bitonic_sort_kernelPiiji
.visible .entry _Z19bitonic_sort_kernelPiiji(
	.param .u64 .ptr .align 1 _Z19bitonic_sort_kernelPiiji_param_0,
	.param .u32 _Z19bitonic_sort_kernelPiiji_param_1,
	.param .u32 _Z19bitonic_sort_kernelPiiji_param_2,
	.param .u32 _Z19bitonic_sort_kernelPiiji_param_3
)
{
	.reg .pred 	%p<21>;
	.reg .b32 	%r<98>;
	.reg .b64 	%rd<43>;

	ld.param.u64 	%rd22, [_Z19bitonic_sort_kernelPiiji_param_0];
	ld.param.u32 	%r49, [_Z19bitonic_sort_kernelPiiji_param_1];
	ld.param.u32 	%r47, [_Z19bitonic_sort_kernelPiiji_param_2];
	ld.param.u32 	%r48, [_Z19bitonic_sort_kernelPiiji_param_3];
	cvta.to.global.u64 	%rd1, %rd22;
	mov.u32 	%r50, %tid.x;
	mov.u32 	%r51, %ctaid.x;
	mov.u32 	%r52, %ntid.x;
	mad.lo.s32 	%r53, %r51, %r52, %r50;
	shr.u32 	%r54, %r49, 31;
	add.s32 	%r55, %r49, %r54;
	shr.s32 	%r1, %r55, 1;
	mul.lo.s32 	%r96, %r1, %r53;
	add.s32 	%r3, %r96, %r1;
	setp.ge.u32 	%p1, %r96, %r3;
	@%p1 bra 	$L__BB1_31;
	mov.b32 	%r56, -1;
	shl.b32 	%r57, %r56, %r48;
	not.b32 	%r4, %r57;
	and.b32  	%r5, %r1, 3;
	setp.eq.s32 	%p2, %r5, 0;
	@%p2 bra 	$L__BB1_9;
	neg.s32 	%r94, %r5;
$L__BB1_3:
	.pragma "nounroll";
	shr.u32 	%r58, %r96, %r48;
	shl.b32 	%r59, %r58, 1;
	or.b32  	%r60, %r59, 1;
	and.b32  	%r61, %r96, %r4;
	shl.b32 	%r62, %r59, %r48;
	or.b32  	%r9, %r62, %r61;
	shl.b32 	%r63, %r60, %r48;
	or.b32  	%r10, %r63, %r61;
	and.b32  	%r64, %r9, %r47;
	setp.eq.s32 	%p3, %r64, 0;
	@%p3 bra 	$L__BB1_6;
	mul.wide.u32 	%rd23, %r9, 4;
	add.s64 	%rd2, %rd1, %rd23;
	ld.global.u32 	%r11, [%rd2];
	mul.wide.u32 	%rd24, %r10, 4;
	add.s64 	%rd3, %rd1, %rd24;
	ld.global.u32 	%r12, [%rd3];
	setp.ge.s32 	%p4, %r11, %r12;
	@%p4 bra 	$L__BB1_8;
	st.global.u32 	[%rd2], %r12;
	st.global.u32 	[%rd3], %r11;
	bra.uni 	$L__BB1_8;
$L__BB1_6:
	mul.wide.u32 	%rd25, %r9, 4;
	add.s64 	%rd4, %rd1, %rd25;
	ld.global.u32 	%r13, [%rd4];
	mul.wide.u32 	%rd26, %r10, 4;
	add.s64 	%rd5, %rd1, %rd26;
	ld.global.u32 	%r14, [%rd5];
	setp.le.s32 	%p5, %r13, %r14;
	@%p5 bra 	$L__BB1_8;
	st.global.u32 	[%rd4], %r14;
	st.global.u32 	[%rd5], %r13;
$L__BB1_8:
	add.s32 	%r96, %r96, 1;
	add.s32 	%r94, %r94, 1;
	setp.ne.s32 	%p6, %r94, 0;
	@%p6 bra 	$L__BB1_3;
$L__BB1_9:
	add.s32 	%r65, %r1, -1;
	setp.lt.u32 	%p7, %r65, 3;
	@%p7 bra 	$L__BB1_31;
$L__BB1_10:
	shr.u32 	%r66, %r96, %r48;
	shl.b32 	%r67, %r66, 1;
	or.b32  	%r68, %r67, 1;
	and.b32  	%r69, %r96, %r4;
	shl.b32 	%r70, %r67, %r48;
	or.b32  	%r19, %r70, %r69;
	shl.b32 	%r71, %r68, %r48;
	or.b32  	%r20, %r71, %r69;
	and.b32  	%r72, %r19, %r47;
	setp.ne.s32 	%p8, %r72, 0;
	@%p8 bra 	$L__BB1_13;
	mul.wide.u32 	%rd29, %r19, 4;
	add.s64 	%rd6, %rd1, %rd29;
	ld.global.u32 	%r21, [%rd6];
	mul.wide.u32 	%rd30, %r20, 4;
	add.s64 	%rd7, %rd1, %rd30;
	ld.global.u32 	%r22, [%rd7];
	setp.le.s32 	%p10, %r21, %r22;
	@%p10 bra 	$L__BB1_15;
	st.global.u32 	[%rd6], %r22;
	st.global.u32 	[%rd7], %r21;
	bra.uni 	$L__BB1_15;
$L__BB1_13:
	mul.wide.u32 	%rd27, %r19, 4;
	add.s64 	%rd8, %rd1, %rd27;
	ld.global.u32 	%r23, [%rd8];
	mul.wide.u32 	%rd28, %r20, 4;
	add.s64 	%rd9, %rd1, %rd28;
	ld.global.u32 	%r24, [%rd9];
	setp.ge.s32 	%p9, %r23, %r24;
	@%p9 bra 	$L__BB1_15;
	st.global.u32 	[%rd8], %r24;
	st.global.u32 	[%rd9], %r23;
$L__BB1_15:
	add.s32 	%r25, %r96, 1;
	shr.u32 	%r73, %r25, %r48;
	shl.b32 	%r74, %r73, 1;
	or.b32  	%r75, %r74, 1;
	and.b32  	%r76, %r25, %r4;
	shl.b32 	%r77, %r74, %r48;
	or.b32  	%r26, %r77, %r76;
	shl.b32 	%r78, %r75, %r48;
	or.b32  	%r27, %r78, %r76;
	and.b32  	%r79, %r26, %r47;
	setp.eq.s32 	%p11, %r79, 0;
	@%p11 bra 	$L__BB1_18;
	mul.wide.u32 	%rd31, %r26, 4;
	add.s64 	%rd10, %rd1, %rd31;
	ld.global.u32 	%r28, [%rd10];
	mul.wide.u32 	%rd32, %r27, 4;
	add.s64 	%rd11, %rd1, %rd32;
	ld.global.u32 	%r29, [%rd11];
	setp.ge.s32 	%p12, %r28, %r29;
	@%p12 bra 	$L__BB1_20;
	st.global.u32 	[%rd10], %r29;
	st.global.u32 	[%rd11], %r28;
	bra.uni 	$L__BB1_20;
$L__BB1_18:
	mul.wide.u32 	%rd33, %r26, 4;
	add.s64 	%rd12, %rd1, %rd33;
	ld.global.u32 	%r30, [%rd12];
	mul.wide.u32 	%rd34, %r27, 4;
	add.s64 	%rd13, %rd1, %rd34;
	ld.global.u32 	%r31, [%rd13];
	setp.le.s32 	%p13, %r30, %r31;
	@%p13 bra 	$L__BB1_20;
	st.global.u32 	[%rd12], %r31;
	st.global.u32 	[%rd13], %r30;
$L__BB1_20:
	add.s32 	%r32, %r25, 1;
	shr.u32 	%r80, %r32, %r48;
	shl.b32 	%r81, %r80, 1;
	or.b32  	%r82, %r81, 1;
	and.b32  	%r83, %r32, %r4;
	shl.b32 	%r84, %r81, %r48;
	or.b32  	%r33, %r84, %r83;
	shl.b32 	%r85, %r82, %r48;
	or.b32  	%r34, %r85, %r83;
	and.b32  	%r86, %r33, %r47;
	setp.eq.s32 	%p14, %r86, 0;
	@%p14 bra 	$L__BB1_23;
	mul.wide.u32 	%rd35, %r33, 4;
	add.s64 	%rd14, %rd1, %rd35;
	ld.global.u32 	%r35, [%rd14];
	mul.wide.u32 	%rd36, %r34, 4;
	add.s64 	%rd15, %rd1, %rd36;
	ld.global.u32 	%r36, [%rd15];
	setp.ge.s32 	%p15, %r35, %r36;
	@%p15 bra 	$L__BB1_25;
	st.global.u32 	[%rd14], %r36;
	st.global.u32 	[%rd15], %r35;
	bra.uni 	$L__BB1_25;
$L__BB1_23:
	mul.wide.u32 	%rd37, %r33, 4;
	add.s64 	%rd16, %rd1, %rd37;
	ld.global.u32 	%r37, [%rd16];
	mul.wide.u32 	%rd38, %r34, 4;
	add.s64 	%rd17, %rd1, %rd38;
	ld.global.u32 	%r38, [%rd17];
	setp.le.s32 	%p16, %r37, %r38;
	@%p16 bra 	$L__BB1_25;
	st.global.u32 	[%rd16], %r38;
	st.global.u32 	[%rd17], %r37;
$L__BB1_25:
	add.s32 	%r39, %r32, 1;
	shr.u32 	%r87, %r39, %r48;
	shl.b32 	%r88, %r87, 1;
	or.b32  	%r89, %r88, 1;
	and.b32  	%r90, %r39, %r4;
	shl.b32 	%r91, %r88, %r48;
	or.b32  	%r40, %r91, %r90;
	shl.b32 	%r92, %r89, %r48;
	or.b32  	%r41, %r92, %r90;
	and.b32  	%r93, %r40, %r47;
	setp.eq.s32 	%p17, %r93, 0;
	@%p17 bra 	$L__BB1_28;
	mul.wide.u32 	%rd39, %r40, 4;
	add.s64 	%rd18, %rd1, %rd39;
	ld.global.u32 	%r42, [%rd18];
	mul.wide.u32 	%rd40, %r41, 4;
	add.s64 	%rd19, %rd1, %rd40;
	ld.global.u32 	%r43, [%rd19];
	setp.ge.s32 	%p18, %r42, %r43;
	@%p18 bra 	$L__BB1_30;
	st.global.u32 	[%rd18], %r43;
	st.global.u32 	[%rd19], %r42;
	bra.uni 	$L__BB1_30;
$L__BB1_28:
	mul.wide.u32 	%rd41, %r40, 4;
	add.s64 	%rd20, %rd1, %rd41;
	ld.global.u32 	%r44, [%rd20];
	mul.wide.u32 	%rd42, %r41, 4;
	add.s64 	%rd21, %rd1, %rd42;
	ld.global.u32 	%r45, [%rd21];
	setp.le.s32 	%p19, %r44, %r45;
	@%p19 bra 	$L__BB1_30;
	st.global.u32 	[%rd20], %r45;
	st.global.u32 	[%rd21], %r44;
$L__BB1_30:
	add.s32 	%r96, %r39, 1;
	setp.ne.s32 	%p20, %r96, %r3;
	@%p20 bra 	$L__BB1_10;
$L__BB1_31:
	ret;

}


// ===== COMPILED SASS (sm_100) =====

	.target	sm_100

	.elftype	@"ET_EXEC"


//--------------------- .note.nv.tkinfo           --------------------------
	.section	.note.nv.tkinfo,"",@"SHT_NOTE"
	.sectionflags	@"SHF_NOTE_NV_TKINFO"
	.tkinfo
        /*0018*/ 	.word	0x00000002
        /*0030*/ 	.string	""
        /*0030*/ 	.string	"ptxas"
        /*0030*/ 	.string	"Cuda compilation tools, release 13.0, V13.0.88"
        /*0030*/ 	.string	"Build cuda_13.0.r13.0/compiler.36424714_0"
        /*0030*/ 	.string	"-arch sm_100 -m 64 "



//--------------------- .note.nv.cuinfo           --------------------------
	.section	.note.nv.cuinfo,"",@"SHT_NOTE"
	.sectionflags	@"SHF_NOTE_NV_CUINFO"
        /*0018*/ 	.short	0x0002
        /*001a*/ 	.short	0x0064
        /*001c*/ 	.short	0x0082
	.zero		2


//--------------------- .nv.info                  --------------------------
	.section	.nv.info,"",@"SHT_CUDA_INFO"
	.align	4


	//----- nvinfo : EIATTR_REGCOUNT
	.align		4
        /*0000*/ 	.byte	0x04, 0x2f
        /*0002*/ 	.short	(.L_1 - .L_0)
	.align		4
.L_0:
        /*0004*/ 	.word	index@(_Z11init_kernelPii)
        /*0008*/ 	.word	0x0000001a


	//----- nvinfo : EIATTR_FRAME_SIZE
	.align		4
.L_1:
        /*000c*/ 	.byte	0x04, 0x11
        /*000e*/ 	.short	(.L_3 - .L_2)
	.align		4
.L_2:
        /*0010*/ 	.word	index@(_Z11init_kernelPii)
        /*0014*/ 	.word	0x00000000


	//----- nvinfo : EIATTR_REGCOUNT
	.align		4
.L_3:
        /*0018*/ 	.byte	0x04, 0x2f
        /*001a*/ 	.short	(.L_5 - .L_4)
	.align		4
.L_4:
        /*001c*/ 	.word	index@(_Z19bitonic_sort_kernelPiiji)
        /*0020*/ 	.word	0x00000010


	//----- nvinfo : EIATTR_FRAME_SIZE
	.align		4
.L_5:
        /*0024*/ 	.byte	0x04, 0x11
        /*0026*/ 	.short	(.L_7 - .L_6)
	.align		4
.L_6:
        /*0028*/ 	.word	index@(_Z19bitonic_sort_kernelPiiji)
        /*002c*/ 	.word	0x00000000


	//----- nvinfo : EIATTR_MIN_STACK_SIZE
	.align		4
.L_7:
        /*0030*/ 	.byte	0x04, 0x12
        /*0032*/ 	.short	(.L_9 - .L_8)
	.align		4
.L_8:
        /*0034*/ 	.word	index@(_Z19bitonic_sort_kernelPiiji)
        /*0038*/ 	.word	0x00000000


	//----- nvinfo : EIATTR_MIN_STACK_SIZE
	.align		4
.L_9:
        /*003c*/ 	.byte	0x04, 0x12
        /*003e*/ 	.short	(.L_11 - .L_10)
	.align		4
.L_10:
        /*0040*/ 	.word	index@(_Z11init_kernelPii)
        /*0044*/ 	.word	0x00000000
.L_11:


//--------------------- .nv.compat                --------------------------
	.section	.nv.compat,"",@"SHT_CUDA_COMPAT_INFO"
	.align	4
        /*0000*/ 	.byte	0x02, 0x09, 0x00, 0x00, 0x02, 0x02, 0x01, 0x00, 0x02, 0x05, 0x05, 0x00, 0x03, 0x07, 0x01, 0x01
        /*0010*/ 	.byte	0x02, 0x03, 0x00, 0x00, 0x02, 0x06, 0x01, 0x00, 0x04, 0x0b, 0x08, 0x00, 0x09, 0x00, 0x00, 0x00
        /*0020*/ 	.byte	0x00, 0x00, 0x00, 0x00


//--------------------- .nv.info._Z19bitonic_sort_kernelPiiji --------------------------
	.section	.nv.info._Z19bitonic_sort_kernelPiiji,"",@"SHT_CUDA_INFO"
	.sectionflags	@""
	.align	4


	//----- nvinfo : EIATTR_CUDA_API_VERSION
	.align		4
        /*0000*/ 	.byte	0x04, 0x37
        /*0002*/ 	.short	(.L_13 - .L_12)
.L_12:
        /*0004*/ 	.word	0x00000082


	//----- nvinfo : EIATTR_KPARAM_INFO
	.align		4
.L_13:
        /*0008*/ 	.byte	0x04, 0x17
        /*000a*/ 	.short	(.L_15 - .L_14)
.L_14:
        /*000c*/ 	.word	0x00000000
        /*0010*/ 	.short	0x0003
        /*0012*/ 	.short	0x0010
        /*0014*/ 	.byte	0x00, 0xf0, 0x11, 0x00


	//----- nvinfo : EIATTR_KPARAM_INFO
	.align		4
.L_15:
        /*0018*/ 	.byte	0x04, 0x17
        /*001a*/ 	.short	(.L_17 - .L_16)
.L_16:
        /*001c*/ 	.word	0x00000000
        /*0020*/ 	.short	0x0002
        /*0022*/ 	.short	0x000c
        /*0024*/ 	.byte	0x00, 0xf0, 0x11, 0x00


	//----- nvinfo : EIATTR_KPARAM_INFO
	.align		4
.L_17:
        /*0028*/ 	.byte	0x04, 0x17
        /*002a*/ 	.short	(.L_19 - .L_18)
.L_18:
        /*002c*/ 	.word	0x00000000
        /*0030*/ 	.short	0x0001
        /*0032*/ 	.short	0x0008
        /*0034*/ 	.byte	0x00, 0xf0, 0x11, 0x00


	//----- nvinfo : EIATTR_KPARAM_INFO
	.align		4
.L_19:
        /*0038*/ 	.byte	0x04, 0x17
        /*003a*/ 	.short	(.L_21 - .L_20)
.L_20:
        /*003c*/ 	.word	0x00000000
        /*0040*/ 	.short	0x0000
        /*0042*/ 	.short	0x0000
        /*0044*/ 	.byte	0x00, 0xf5, 0x21, 0x00


	//----- nvinfo : EIATTR_SPARSE_MMA_MASK
	.align		4
.L_21:
        /*0048*/ 	.byte	0x03, 0x50
        /*004a*/ 	.short	0x0000


	//----- nvinfo : EIATTR_MAXREG_COUNT
	.align		4
        /*004c*/ 	.byte	0x03, 0x1b
        /*004e*/ 	.short	0x00ff


	//----- nvinfo : EIATTR_MERCURY_ISA_VERSION
	.align		4
        /*0050*/ 	.byte	0x03, 0x5f
        /*0052*/ 	.short	0x0101


	//----- nvinfo : EIATTR_VRC_CTA_INIT_COUNT
	.align		4
        /*0054*/ 	.byte	0x02, 0x4a
	.zero		1
	.zero		1


	//----- nvinfo : EIATTR_EXIT_INSTR_OFFSETS
	.align		4
        /*0058*/ 	.byte	0x04, 0x1c
        /*005a*/ 	.short	(.L_23 - .L_22)


	//   ....[0]....
.L_22:
        /*005c*/ 	.word	0x000000b0


	//   ....[1]....
        /*0060*/ 	.word	0x000003a0


	//   ....[2]....
        /*0064*/ 	.word	0x00000b10


	//----- nvinfo : EIATTR_CRS_STACK_SIZE
	.align		4
.L_23:
        /*0068*/ 	.byte	0x04, 0x1e
        /*006a*/ 	.short	(.L_25 - .L_24)
.L_24:
        /*006c*/ 	.word	0x00000000


	//----- nvinfo : EIATTR_CBANK_PARAM_SIZE
	.align		4
.L_25:
        /*0070*/ 	.byte	0x03, 0x19
        /*0072*/ 	.short	0x0014


	//----- nvinfo : EIATTR_PARAM_CBANK
	.align		4
        /*0074*/ 	.byte	0x04, 0x0a
        /*0076*/ 	.short	(.L_27 - .L_26)
	.align		4
.L_26:
        /*0078*/ 	.word	index@(.nv.constant0._Z19bitonic_sort_kernelPiiji)
        /*007c*/ 	.short	0x0380
        /*007e*/ 	.short	0x0014


	//----- nvinfo : EIATTR_SW_WAR
	.align		4
.L_27:
        /*0080*/ 	.byte	0x04, 0x36
        /*0082*/ 	.short	(.L_29 - .L_28)
.L_28:
        /*0084*/ 	.word	0x00000008
.L_29:


//--------------------- .nv.info._Z11init_kernelPii --------------------------
	.section	.nv.info._Z11init_kernelPii,"",@"SHT_CUDA_INFO"
	.sectionflags	@""
	.align	4


	//----- nvinfo : EIATTR_CUDA_API_VERSION
	.align		4
        /*0000*/ 	.byte	0x04, 0x37
        /*0002*/ 	.short	(.L_31 - .L_30)
.L_30:
        /*0004*/ 	.word	0x00000082


	//----- nvinfo : EIATTR_KPARAM_INFO
	.align		4
.L_31:
        /*0008*/ 	.byte	0x04, 0x17
        /*000a*/ 	.short	(.L_33 - .L_32)
.L_32:
        /*000c*/ 	.word	0x00000000
        /*0010*/ 	.short	0x0001
        /*0012*/ 	.short	0x0008
        /*0014*/ 	.byte	0x00, 0xf0, 0x11, 0x00


	//----- nvinfo : EIATTR_KPARAM_INFO
	.align		4
.L_33:
        /*0018*/ 	.byte	0x04, 0x17
        /*001a*/ 	.short	(.L_35 - .L_34)
.L_34:
        /*001c*/ 	.word	0x00000000
        /*0020*/ 	.short	0x0000
        /*0022*/ 	.short	0x0000
        /*0024*/ 	.byte	0x00, 0xf5, 0x21, 0x00


	//----- nvinfo : EIATTR_SPARSE_MMA_MASK
	.align		4
.L_35:
        /*0028*/ 	.byte	0x03, 0x50
        /*002a*/ 	.short	0x0000


	//----- nvinfo : EIATTR_MAXREG_COUNT
	.align		4
        /*002c*/ 	.byte	0x03, 0x1b
        /*002e*/ 	.short	0x00ff


	//----- nvinfo : EIATTR_MERCURY_ISA_VERSION
	.align		4
        /*0030*/ 	.byte	0x03, 0x5f
        /*0032*/ 	.short	0x0101


	//----- nvinfo : EIATTR_VRC_CTA_INIT_COUNT
	.align		4
        /*0034*/ 	.byte	0x02, 0x4a
	.zero		1
	.zero		1


	//----- nvinfo : EIATTR_EXIT_INSTR_OFFSETS
	.align		4
        /*0038*/ 	.byte	0x04, 0x1c
        /*003a*/ 	.short	(.L_37 - .L_36)


	//   ....[0]....
.L_36:
        /*003c*/ 	.word	0x00000070


	//   ....[1]....
        /*0040*/ 	.word	0x000002c0


	//   ....[2]....
        /*0044*/ 	.word	0x000003e0


	//   ....[3]....
        /*0048*/ 	.word	0x00000480


	//   ....[4]....
        /*004c*/ 	.word	0x000004e0


	//----- nvinfo : EIATTR_CRS_STACK_SIZE
	.align		4
.L_37:
        /*0050*/ 	.byte	0x04, 0x1e
        /*0052*/ 	.short	(.L_39 - .L_38)
.L_38:
        /*0054*/ 	.word	0x00000000


	//----- nvinfo : EIATTR_CBANK_PARAM_SIZE
	.align		4
.L_39:
        /*0058*/ 	.byte	0x03, 0x19
        /*005a*/ 	.short	0x000c


	//----- nvinfo : EIATTR_PARAM_CBANK
	.align		4
        /*005c*/ 	.byte	0x04, 0x0a
        /*005e*/ 	.short	(.L_41 - .L_40)
	.align		4
.L_40:
        /*0060*/ 	.word	index@(.nv.constant0._Z11init_kernelPii)
        /*0064*/ 	.short	0x0380
        /*0066*/ 	.short	0x000c


	//----- nvinfo : EIATTR_SW_WAR
	.align		4
.L_41:
        /*0068*/ 	.byte	0x04, 0x36
        /*006a*/ 	.short	(.L_43 - .L_42)
.L_42:
        /*006c*/ 	.word	0x00000008
.L_43:


//--------------------- .nv.callgraph             --------------------------
	.section	.nv.callgraph,"",@"SHT_CUDA_CALLGRAPH"
	.align	4
	.sectionentsize	8
	.align		4
        /*0000*/ 	.word	0x00000000
	.align		4
        /*0004*/ 	.word	0xffffffff
	.align		4
        /*0008*/ 	.word	0x00000000
	.align		4
        /*000c*/ 	.word	0xfffffffe
	.align		4
        /*0010*/ 	.word	0x00000000
	.align		4
        /*0014*/ 	.word	0xfffffffd
	.align		4
        /*0018*/ 	.word	0x00000000
	.align		4
        /*001c*/ 	.word	0xfffffffc


//--------------------- .text._Z19bitonic_sort_kernelPiiji --------------------------
	.section	.text._Z19bitonic_sort_kernelPiiji,"ax",@progbits
	.align	128
        .global         _Z19bitonic_sort_kernelPiiji
        .type           _Z19bitonic_sort_kernelPiiji,@function
        .size           _Z19bitonic_sort_kernelPiiji,(.L_x_25 - _Z19bitonic_sort_kernelPiiji)
        .other          _Z19bitonic_sort_kernelPiiji,@"STO_CUDA_ENTRY STV_DEFAULT"
_Z19bitonic_sort_kernelPiiji:
.text._Z19bitonic_sort_kernelPiiji:
[----:B------:R-:W-:Y:S01]  /*0000*/  LDC R1, c[0x0][0x37c] ;  /* 0x0000df00ff017b82 */ /* 0x000fe20000000800 */
[----:B------:R-:W0:Y:S07]  /*0010*/  S2R R0, SR_TID.X ;  /* 0x0000000000007919 */ /* 0x000e2e0000002100 */
[----:B------:R-:W1:Y:S08]  /*0020*/  LDC R7, c[0x0][0x388] ;  /* 0x0000e200ff077b82 */ /* 0x000e700000000800 */
[----:B------:R-:W0:Y:S08]  /*0030*/  S2UR UR4, SR_CTAID.X ;  /* 0x00000000000479c3 */ /* 0x000e300000002500 */
[----:B------:R-:W0:Y:S01]  /*0040*/  LDC R3, c[0x0][0x360] ;  /* 0x0000d800ff037b82 */ /* 0x000e220000000800 */
[----:B-1----:R-:W-:-:S04]  /*0050*/  LEA.HI R7, R7, R7, RZ, 0x1 ;  /* 0x0000000707077211 */ /* 0x002fc800078f08ff */
[----:B------:R-:W-:Y:S01]  /*0060*/  SHF.R.S32.HI R7, RZ, 0x1, R7 ;  /* 0x00000001ff077819 */ /* 0x000fe20000011407 */
[----:B0-----:R-:W-:-:S04]  /*0070*/  IMAD R0, R3, UR4, R0 ;  /* 0x0000000403007c24 */ /* 0x001fc8000f8e0200 */
[----:B------:R-:W-:-:S04]  /*0080*/  IMAD R3, R0, R7, RZ ;  /* 0x0000000700037224 */ /* 0x000fc800078e02ff */
[----:B------:R-:W-:-:S05]  /*0090*/  IMAD.IADD R0, R7, 0x1, R3 ;  /* 0x0000000107007824 */ /* 0x000fca00078e0203 */
[----:B------:R-:W-:-:S13]  /*00a0*/  ISETP.GE.U32.AND P0, PT, R3, R0, PT ;  /* 0x000000000300720c */ /* 0x000fda0003f06070 */
[----:B------:R-:W-:Y:S05]  /*00b0*/  @P0 EXIT ;  /* 0x000000000000094d */ /* 0x000fea0003800000 */
[----:B------:R-:W0:Y:S01]  /*00c0*/  LDCU UR4, c[0x0][0x390] ;  /* 0x00007200ff0477ac */ /* 0x000e220008000800 */
[----:B------:R-:W-:Y:S01]  /*00d0*/  LOP3.LUT P0, R2, R7, 0x3, RZ, 0xc0, !PT ;  /* 0x0000000307027812 */ /* 0x000fe2000780c0ff */
[----:B------:R-:W-:Y:S01]  /*00e0*/  UMOV UR5, 0xffffffff ;  /* 0xffffffff00057882 */ /* 0x000fe20000000000 */
[----:B------:R-:W1:Y:S01]  /*00f0*/  LDCU.64 UR6, c[0x0][0x358] ;  /* 0x00006b00ff0677ac */ /* 0x000e620008000a00 */
[----:B0-----:R-:W-:-:S10]  /*0100*/  USHF.L.U32 UR4, UR5, UR4, URZ ;  /* 0x0000000405047299 */ /* 0x001fd400080006ff */
[----:B------:R-:W-:Y:S05]  /*0110*/  @!P0 BRA `(.L_x_0) ;  /* 0x00000000008c8947 */ /* 0x000fea0003800000 */
[----:B------:R-:W0:Y:S01]  /*0120*/  LDC.64 R4, c[0x0][0x380] ;  /* 0x0000e000ff047b82 */ /* 0x000e220000000a00 */
[----:B------:R-:W-:Y:S01]  /*0130*/  IMAD.MOV R2, RZ, RZ, -R2 ;  /* 0x000000ffff027224 */ /* 0x000fe200078e0a02 */
[----:B------:R-:W2:Y:S01]  /*0140*/  LDCU UR8, c[0x0][0x390] ;  /* 0x00007200ff0877ac */ /* 0x000ea20008000800 */
[----:B------:R-:W3:Y:S05]  /*0150*/  LDCU UR5, c[0x0][0x38c] ;  /* 0x00007180ff0577ac */ /* 0x000eea0008000800 */
.L_x_4:
[----:B012---:R-:W-:Y:S01]  /*0160*/  SHF.R.U32.HI R6, RZ, UR8, R3 ;  /* 0x00000008ff067c19 */ /* 0x007fe20008011603 */
[----:B------:R-:W-:Y:S01]  /*0170*/  VIADD R2, R2, 0x1 ;  /* 0x0000000102027836 */ /* 0x000fe20000000000 */
[----:B------:R-:W-:Y:S03]  /*0180*/  BSSY.RECONVERGENT B0, `(.L_x_1) ;  /* 0x000001a000007945 */ /* 0x000fe60003800200 */
[----:B------:R-:W-:Y:S01]  /*0190*/  IMAD.SHL.U32 R6, R6, 0x2, RZ ;  /* 0x0000000206067824 */ /* 0x000fe200078e00ff */
[----:B------:R-:W-:-:S04]  /*01a0*/  ISETP.NE.AND P0, PT, R2, RZ, PT ;  /* 0x000000ff0200720c */ /* 0x000fc80003f05270 */
[C---:B------:R-:W-:Y:S01]  /*01b0*/  SHF.L.U32 R8, R6.reuse, UR8, RZ ;  /* 0x0000000806087c19 */ /* 0x040fe200080006ff */
[----:B------:R-:W-:-:S03]  /*01c0*/  VIADD R6, R6, 0x1 ;  /* 0x0000000106067836 */ /* 0x000fc60000000000 */
[--C-:B------:R-:W-:Y:S02]  /*01d0*/  LOP3.LUT R9, R8, UR4, R3.reuse, 0xf2, !PT ;  /* 0x0000000408097c12 */ /* 0x100fe4000f8ef203 */
[----:B------:R-:W-:Y:S02]  /*01e0*/  SHF.L.U32 R6, R6, UR8, RZ ;  /* 0x0000000806067c19 */ /* 0x000fe400080006ff */
[----:B---3--:R-:W-:Y:S02]  /*01f0*/  LOP3.LUT P1, RZ, R9, UR5, RZ, 0xc0, !PT ;  /* 0x0000000509ff7c12 */ /* 0x008fe4000f82c0ff */
[----:B------:R-:W-:-:S11]  /*0200*/  LOP3.LUT R11, R6, UR4, R3, 0xf2, !PT ;  /* 0x00000004060b7c12 */ /* 0x000fd6000f8ef203 */
[----:B------:R-:W-:Y:S05]  /*0210*/  @!P1 BRA `(.L_x_2) ;  /* 0x0000000000249947 */ /* 0x000fea0003800000 */
[----:B0-----:R-:W-:-:S04]  /*0220*/  IMAD.WIDE.U32 R8, R9, 0x4, R4 ;  /* 0x0000000409087825 */ /* 0x001fc800078e0004 */
[----:B------:R-:W-:Y:S01]  /*0230*/  IMAD.WIDE.U32 R10, R11, 0x4, R4 ;  /* 0x000000040b0a7825 */ /* 0x000fe200078e0004 */
[----:B-1----:R-:W2:Y:S04]  /*0240*/  LDG.E R13, desc[UR6][R8.64] ;  /* 0x00000006080d7981 */ /* 0x002ea8000c1e1900 */
[----:B------:R-:W2:Y:S02]  /*0250*/  LDG.E R6, desc[UR6][R10.64] ;  /* 0x000000060a067981 */ /* 0x000ea4000c1e1900 */
[----:B--2---:R-:W-:-:S13]  /*0260*/  ISETP.GE.AND P1, PT, R13, R6, PT ;  /* 0x000000060d00720c */ /* 0x004fda0003f26270 */
[----:B------:R-:W-:Y:S05]  /*0270*/  @P1 BRA `(.L_x_3) ;  /* 0x0000000000281947 */ /* 0x000fea0003800000 */
[----:B------:R1:W-:Y:S04]  /*0280*/  STG.E desc[UR6][R8.64], R6 ;  /* 0x0000000608007986 */ /* 0x0003e8000c101906 */
[----:B------:R1:W-:Y:S01]  /*0290*/  STG.E desc[UR6][R10.64], R13 ;  /* 0x0000000d0a007986 */ /* 0x0003e2000c101906 */
[----:B------:R-:W-:Y:S05]  /*02a0*/  BRA `(.L_x_3) ;  /* 0x00000000001c7947 */ /* 0x000fea0003800000 */
.L_x_2:
[----:B0-----:R-:W-:-:S04]  /*02b0*/  IMAD.WIDE.U32 R8, R9, 0x4, R4 ;  /* 0x0000000409087825 */ /* 0x001fc800078e0004 */
[----:B------:R-:W-:Y:S01]  /*02c0*/  IMAD.WIDE.U32 R10, R11, 0x4, R4 ;  /* 0x000000040b0a7825 */ /* 0x000fe200078e0004 */
[----:B-1----:R-:W2:Y:S04]  /*02d0*/  LDG.E R13, desc[UR6][R8.64] ;  /* 0x00000006080d7981 */ /* 0x002ea8000c1e1900 */
[----:B------:R-:W2:Y:S02]  /*02e0*/  LDG.E R6, desc[UR6][R10.64] ;  /* 0x000000060a067981 */ /* 0x000ea4000c1e1900 */
[----:B--2---:R-:W-:-:S13]  /*02f0*/  ISETP.GT.AND P1, PT, R13, R6, PT ;  /* 0x000000060d00720c */ /* 0x004fda0003f24270 */
[----:B------:R0:W-:Y:S04]  /*0300*/  @P1 STG.E desc[UR6][R8.64], R6 ;  /* 0x0000000608001986 */ /* 0x0001e8000c101906 */
[----:B------:R0:W-:Y:S02]  /*0310*/  @P1 STG.E desc[UR6][R10.64], R13 ;  /* 0x0000000d0a001986 */ /* 0x0001e4000c101906 */
.L_x_3:
[----:B------:R-:W-:Y:S05]  /*0320*/  BSYNC.RECONVERGENT B0 ;  /* 0x0000000000007941 */ /* 0x000fea0003800200 */
.L_x_1:
[----:B------:R-:W-:Y:S01]  /*0330*/  VIADD R3, R3, 0x1 ;  /* 0x0000000103037836 */ /* 0x000fe20000000000 */
[----:B------:R-:W-:Y:S06]  /*0340*/  @P0 BRA `(.L_x_4) ;  /* 0xfffffffc00840947 */ /* 0x000fec000383ffff */
.L_x_0:
[----:B------:R-:W2:Y:S01]  /*0350*/  LDC R2, c[0x0][0x390] ;  /* 0x0000e400ff027b82 */ /* 0x000ea20000000800 */
[----:B------:R-:W-:Y:S01]  /*0360*/  VIADD R7, R7, 0xffffffff ;  /* 0xffffffff07077836 */ /* 0x000fe20000000000 */
[----:B------:R-:W3:Y:S04]  /*0370*/  LDCU.64 UR10, c[0x0][0x380] ;  /* 0x00007000ff0a77ac */ /* 0x000ee80008000a00 */
[----:B------:R-:W-:Y:S02]  /*0380*/  ISETP.GE.U32.AND P0, PT, R7, 0x3, PT ;  /* 0x000000030700780c */ /* 0x000fe40003f06070 */
[----:B01----:R-:W0:Y:S11]  /*0390*/  LDC R6, c[0x0][0x38c] ;  /* 0x0000e300ff067b82 */ /* 0x003e360000000800 */
[----:B---3--:R-:W-:Y:S05]  /*03a0*/  @!P0 EXIT ;  /* 0x000000000000894d */ /* 0x008fea0003800000 */
.L_x_17:
[----:B012---:R-:W-:Y:S01]  /*03b0*/  SHF.R.U32.HI R4, RZ, R2, R3 ;  /* 0x00000002ff047219 */ /* 0x007fe20000011603 */
[----:B------:R-:W-:Y:S04]  /*03c0*/  BSSY.RECONVERGENT B0, `(.L_x_5) ;  /* 0x000001d000007945 */ /* 0x000fe80003800200 */
[----:B------:R-:W-:-:S05]  /*03d0*/  IMAD.SHL.U32 R5, R4, 0x2, RZ ;  /* 0x0000000204057824 */ /* 0x000fca00078e00ff */
[C---:B------:R-:W-:Y:S01]  /*03e0*/  SHF.L.U32 R4, R5.reuse, R2, RZ ;  /* 0x0000000205047219 */ /* 0x040fe200000006ff */
[----:B------:R-:W-:-:S03]  /*03f0*/  VIADD R5, R5, 0x1 ;  /* 0x0000000105057836 */ /* 0x000fc60000000000 */
[--C-:B------:R-:W-:Y:S02]  /*0400*/  LOP3.LUT R9, R4, UR4, R3.reuse, 0xf2, !PT ;  /* 0x0000000404097c12 */ /* 0x100fe4000f8ef203 */
[----:B------:R-:W-:Y:S02]  /*0410*/  SHF.L.U32 R4, R5, R2, RZ ;  /* 0x0000000205047219 */ /* 0x000fe400000006ff */
[----:B0-----:R-:W-:Y:S02]  /*0420*/  LOP3.LUT P0, RZ, R9, R6, RZ, 0xc0, !PT ;  /* 0x0000000609ff7212 */ /* 0x001fe4000780c0ff */
[----:B------:R-:W-:-:S11]  /*0430*/  LOP3.LUT R11, R4, UR4, R3, 0xf2, !PT ;  /* 0x00000004040b7c12 */ /* 0x000fd6000f8ef203 */
[----:B------:R-:W-:Y:S05]  /*0440*/  @P0 BRA `(.L_x_6) ;  /* 0x00000000002c0947 */ /* 0x000fea0003800000 */
[----:B------:R-:W-:Y:S02]  /*0450*/  IMAD.U32 R4, RZ, RZ, UR10 ;  /* 0x0000000aff047e24 */ /* 0x000fe4000f8e00ff */
[----:B------:R-:W-:Y:S02]  /*0460*/  IMAD.U32 R5, RZ, RZ, UR11 ;  /* 0x0000000bff057e24 */ /* 0x000fe4000f8e00ff */
[----:B------:R-:W-:-:S04]  /*0470*/  IMAD.WIDE.U32 R8, R9, 0x4, R4 ;  /* 0x0000000409087825 */ /* 0x000fc800078e0004 */
[----:B------:R-:W-:Y:S01]  /*0480*/  IMAD.WIDE.U32 R10, R11, 0x4, R4 ;  /* 0x000000040b0a7825 */ /* 0x000fe200078e0004 */
[----:B------:R-:W2:Y:S04]  /*0490*/  LDG.E R7, desc[UR6][R8.64] ;  /* 0x0000000608077981 */ /* 0x000ea8000c1e1900 */
[----:B------:R-:W2:Y:S02]  /*04a0*/  LDG.E R12, desc[UR6][R10.64] ;  /* 0x000000060a0c7981 */ /* 0x000ea4000c1e1900 */
[----:B--2---:R-:W-:-:S13]  /*04b0*/  ISETP.GT.AND P0, PT, R7, R12, PT ;  /* 0x0000000c0700720c */ /* 0x004fda0003f04270 */
[----:B------:R-:W-:Y:S05]  /*04c0*/  @!P0 BRA `(.L_x_7) ;  /* 0x0000000000308947 */ /* 0x000fea0003800000 */
[----:B------:R0:W-:Y:S04]  /*04d0*/  STG.E desc[UR6][R8.64], R12 ;  /* 0x0000000c08007986 */ /* 0x0001e8000c101906 */
[----:B------:R0:W-:Y:S01]  /*04e0*/  STG.E desc[UR6][R10.64], R7 ;  /* 0x000000070a007986 */ /* 0x0001e2000c101906 */
[----:B------:R-:W-:Y:S05]  /*04f0*/  BRA `(.L_x_7) ;  /* 0x0000000000247947 */ /* 0x000fea0003800000 */
.L_x_6:
[----:B------:R-:W-:Y:S02]  /*0500*/  IMAD.U32 R4, RZ, RZ, UR10 ;  /* 0x0000000aff047e24 */ /* 0x000fe4000f8e00ff */
[----:B------:R-:W-:Y:S02]  /*0510*/  IMAD.U32 R5, RZ, RZ, UR11 ;  /* 0x0000000bff057e24 */ /* 0x000fe4000f8e00ff */
[----:B------:R-:W-:-:S04]  /*0520*/  IMAD.WIDE.U32 R8, R9, 0x4, R4 ;  /* 0x0000000409087825 */ /* 0x000fc800078e0004 */
[----:B------:R-:W-:Y:S01]  /*0530*/  IMAD.WIDE.U32 R10, R11, 0x4, R4 ;  /* 0x000000040b0a7825 */ /* 0x000fe200078e0004 */
[----:B------:R-:W2:Y:S04]  /*0540*/  LDG.E R7, desc[UR6][R8.64] ;  /* 0x0000000608077981 */ /* 0x000ea8000c1e1900 */
[----:B------:R-:W2:Y:S02]  /*0550*/  LDG.E R12, desc[UR6][R10.64] ;  /* 0x000000060a0c7981 */ /* 0x000ea4000c1e1900 */
[----:B--2---:R-:W-:-:S13]  /*0560*/  ISETP.GE.AND P0, PT, R7, R12, PT ;  /* 0x0000000c0700720c */ /* 0x004fda0003f06270 */
[----:B------:R1:W-:Y:S04]  /*0570*/  @!P0 STG.E desc[UR6][R8.64], R12 ;  /* 0x0000000c08008986 */ /* 0x0003e8000c101906 */
[----:B------:R1:W-:Y:S02]  /*0580*/  @!P0 STG.E desc[UR6][R10.64], R7 ;  /* 0x000000070a008986 */ /* 0x0003e4000c101906 */
.L_x_7:
[----:B------:R-:W-:Y:S05]  /*0590*/  BSYNC.RECONVERGENT B0 ;  /* 0x0000000000007941 */ /* 0x000fea0003800200 */
.L_x_5:
[----:B01----:R-:W-:Y:S01]  /*05a0*/  VIADD R7, R3, 0x1 ;  /* 0x0000000103077836 */ /* 0x003fe20000000000 */
[----:B------:R-:W-:Y:S04]  /*05b0*/  BSSY.RECONVERGENT B0, `(.L_x_8) ;  /* 0x000001a000007945 */ /* 0x000fe80003800200 */
[----:B------:R-:W-:-:S05]  /*05c0*/  SHF.R.U32.HI R8, RZ, R2, R7 ;  /* 0x00000002ff087219 */ /* 0x000fca0000011607 */
[----:B------:R-:W-:-:S05]  /*05d0*/  IMAD.SHL.U32 R9, R8, 0x2, RZ ;  /* 0x0000000208097824 */ /* 0x000fca00078e00ff */
[C---:B------:R-:W-:Y:S01]  /*05e0*/  SHF.L.U32 R8, R9.reuse, R2, RZ ;  /* 0x0000000209087219 */ /* 0x040fe200000006ff */
[----:B------:R-:W-:-:S03]  /*05f0*/  VIADD R9, R9, 0x1 ;  /* 0x0000000109097836 */ /* 0x000fc60000000000 */
[--C-:B------:R-:W-:Y:S02]  /*0600*/  LOP3.LUT R11, R8, UR4, R7.reuse, 0xf2, !PT ;  /* 0x00000004080b7c12 */ /* 0x100fe4000f8ef207 */
[----:B------:R-:W-:Y:S02]  /*0610*/  SHF.L.U32 R8, R9, R2, RZ ;  /* 0x0000000209087219 */ /* 0x000fe400000006ff */
[----:B------:R-:W-:Y:S02]  /*0620*/  LOP3.LUT P0, RZ, R11, R6, RZ, 0xc0, !PT ;  /* 0x000000060bff7212 */ /* 0x000fe4000780c0ff */
[----:B------:R-:W-:-:S11]  /*0630*/  LOP3.LUT R7, R8, UR4, R7, 0xf2, !PT ;  /* 0x0000000408077c12 */ /* 0x000fd6000f8ef207 */
[----:B------:R-:W-:Y:S05]  /*0640*/  @!P0 BRA `(.L_x_9) ;  /* 0x0000000000248947 */ /* 0x000fea0003800000 */
[----:B------:R-:W-:-:S04]  /*0650*/  IMAD.WIDE.U32 R8, R11, 0x4, R4 ;  /* 0x000000040b087825 */ /* 0x000fc800078e0004 */
[----:B------:R-:W-:Y:S02]  /*0660*/  IMAD.WIDE.U32 R10, R7, 0x4, R4 ;  /* 0x00000004070a7825 */ /* 0x000fe400078e0004 */
[----:B------:R-:W2:Y:S04]  /*0670*/  LDG.E R7, desc[UR6][R8.64] ;  /* 0x0000000608077981 */ /* 0x000ea8000c1e1900 */
[----:B------:R-:W2:Y:S02]  /*0680*/  LDG.E R12, desc[UR6][R10.64] ;  /* 0x000000060a0c7981 */ /* 0x000ea4000c1e1900 */
[----:B--2---:R-:W-:-:S13]  /*0690*/  ISETP.GE.AND P0, PT, R7, R12, PT ;  /* 0x0000000c0700720c */ /* 0x004fda0003f06270 */
[----:B------:R-:W-:Y:S05]  /*06a0*/  @P0 BRA `(.L_x_10) ;  /* 0x0000000000280947 */ /* 0x000fea0003800000 */
[----:B------:R1:W-:Y:S04]  /*06b0*/  STG.E desc[UR6][R8.64], R12 ;  /* 0x0000000c08007986 */ /* 0x0003e8000c101906 */
[----:B------:R1:W-:Y:S01]  /*06c0*/  STG.E desc[UR6][R10.64], R7 ;  /* 0x000000070a007986 */ /* 0x0003e2000c101906 */
[----:B------:R-:W-:Y:S05]  /*06d0*/  BRA `(.L_x_10) ;  /* 0x00000000001c7947 */ /* 0x000fea0003800000 */
.L_x_9:
[----:B------:R-:W-:-:S04]  /*06e0*/  IMAD.WIDE.U32 R8, R11, 0x4, R4 ;  /* 0x000000040b087825 */ /* 0x000fc800078e0004 */
[----:B------:R-:W-:Y:S02]  /*06f0*/  IMAD.WIDE.U32 R10, R7, 0x4, R4 ;  /* 0x00000004070a7825 */ /* 0x000fe400078e0004 */
[----:B------:R-:W2:Y:S04]  /*0700*/  LDG.E R7, desc[UR6][R8.64] ;  /* 0x0000000608077981 */ /* 0x000ea8000c1e1900 */
[----:B------:R-:W2:Y:S02]  /*0710*/  LDG.E R12, desc[UR6][R10.64] ;  /* 0x000000060a0c7981 */ /* 0x000ea4000c1e1900 */
[----:B--2---:R-:W-:-:S13]  /*0720*/  ISETP.GT.AND P0, PT, R7, R12, PT ;  /* 0x0000000c0700720c */ /* 0x004fda0003f04270 */
[----:B------:R0:W-:Y:S04]  /*0730*/  @P0 STG.E desc[UR6][R8.64], R12 ;  /* 0x0000000c08000986 */ /* 0x0001e8000c101906 */
[----:B------:R0:W-:Y:S02]  /*0740*/  @P0 STG.E desc[UR6][R10.64], R7 ;  /* 0x000000070a000986 */ /* 0x0001e4000c101906 */
.L_x_10:
[----:B------:R-:W-:Y:S05]  /*0750*/  BSYNC.RECONVERGENT B0 ;  /* 0x0000000000007941 */ /* 0x000fea0003800200 */
.L_x_8:
        /* <DEDUP_REMOVED lines=20> */
.L_x_12:
[----:B------:R-:W-:-:S04]  /*08a0*/  IMAD.WIDE.U32 R8, R11, 0x4, R4 ;  /* 0x000000040b087825 */ /* 0x000fc800078e0004 */
[----:B------:R-:W-:Y:S02]  /*08b0*/  IMAD.WIDE.U32 R10, R7, 0x4, R4 ;  /* 0x00000004070a7825 */ /* 0x000fe400078e0004 */
[----:B------:R-:W2:Y:S04]  /*08c0*/  LDG.E R7, desc[UR6][R8.64] ;  /* 0x0000000608077981 */ /* 0x000ea8000c1e1900 */
[----:B------:R-:W2:Y:S02]  /*08d0*/  LDG.E R12, desc[UR6][R10.64] ;  /* 0x000000060a0c7981 */ /* 0x000ea4000c1e1900 */
[----:B--2---:R-:W-:-:S13]  /*08e0*/  ISETP.GT.AND P0, PT, R7, R12, PT ;  /* 0x0000000c0700720c */ /* 0x004fda0003f04270 */
[----:B------:R0:W-:Y:S04]  /*08f0*/  @P0 STG.E desc[UR6][R8.64], R12 ;  /* 0x0000000c08000986 */ /* 0x0001e8000c101906 */
[----:B------:R0:W-:Y:S02]  /*0900*/  @P0 STG.E desc[UR6][R10.64], R7 ;  /* 0x000000070a000986 */ /* 0x0001e4000c101906 */
.L_x_13:
[----:B------:R-:W-:Y:S05]  /*0910*/  BSYNC.RECONVERGENT B0 ;  /* 0x0000000000007941 */ /* 0x000fea0003800200 */
.L_x_11:
        /* <DEDUP_REMOVED lines=20> */
.L_x_15:
[----:B------:R-:W-:-:S04]  /*0a60*/  IMAD.WIDE.U32 R8, R11, 0x4, R4 ;  /* 0x000000040b087825 */ /* 0x000fc800078e0004 */
[----:B------:R-:W-:Y:S02]  /*0a70*/  IMAD.WIDE.U32 R4, R7, 0x4, R4 ;  /* 0x0000000407047825 */ /* 0x000fe400078e0004 */
[----:B------:R-:W2:Y:S04]  /*0a80*/  LDG.E R7, desc[UR6][R8.64] ;  /* 0x0000000608077981 */ /* 0x000ea8000c1e1900 */
[----:B------:R-:W2:Y:S02]  /*0a90*/  LDG.E R10, desc[UR6][R4.64] ;  /* 0x00000006040a7981 */ /* 0x000ea4000c1e1900 */
[----:B--2---:R-:W-:-:S13]  /*0aa0*/  ISETP.GT.AND P0, PT, R7, R10, PT ;  /* 0x0000000a0700720c */ /* 0x004fda0003f04270 */
[----:B------:R1:W-:Y:S04]  /*0ab0*/  @P0 STG.E desc[UR6][R8.64], R10 ;  /* 0x0000000a08000986 */ /* 0x0003e8000c101906 */
[----:B------:R1:W-:Y:S02]  /*0ac0*/  @P0 STG.E desc[UR6][R4.64], R7 ;  /* 0x0000000704000986 */ /* 0x0003e4000c101906 */
.L_x_16:
[----:B------:R-:W-:Y:S05]  /*0ad0*/  BSYNC.RECONVERGENT B0 ;  /* 0x0000000000007941 */ /* 0x000fea0003800200 */
.L_x_14:
[----:B------:R-:W-:-:S05]  /*0ae0*/  VIADD R3, R3, 0x4 ;  /* 0x0000000403037836 */ /* 0x000fca0000000000 */
[----:B------:R-:W-:-:S13]  /*0af0*/  ISETP.NE.AND P0, PT, R3, R0, PT ;  /* 0x000000000300720c */ /* 0x000fda0003f05270 */
[----:B------:R-:W-:Y:S05]  /*0b00*/  @P0 BRA `(.L_x_17) ;  /* 0xfffffff800280947 */ /* 0x000fea000383ffff */
[----:B------:R-:W-:Y:S05]  /*0b10*/  EXIT ;  /* 0x000000000000794d */ /* 0x000fea0003800000 */
.L_x_18:
[----:B------:R-:W-:-:S00]  /*0b20*/  BRA `(.L_x_18) ;  /* 0xfffffffc00fc7947 */ /* 0x000fc0000383ffff */
[----:B------:R-:W-:-:S00]  /*0b30*/  NOP ;  /* 0x0000000000007918 */ /* 0x000fc00000000000 */
        /* <DEDUP_REMOVED lines=12> */
.L_x_25:


//--------------------- .text._Z11init_kernelPii  --------------------------
	.section	.text._Z11init_kernelPii,"ax",@progbits
	.align	128
        .global         _Z11init_kernelPii
        .type           _Z11init_kernelPii,@function
        .size           _Z11init_kernelPii,(.L_x_26 - _Z11init_kernelPii)
        .other          _Z11init_kernelPii,@"STO_CUDA_ENTRY STV_DEFAULT"
_Z11init_kernelPii:
.text._Z11init_kernelPii:
[----:B------:R-:W-:Y:S08]  /*0000*/  LDC R1, c[0x0][0x37c] ;  /* 0x0000df00ff017b82 */ /* 0x000ff00000000800 */
[----:B------:R-:W0:Y:S01]  /*0010*/  LDC R5, c[0x0][0x388] ;  /* 0x0000e200ff057b82 */ /* 0x000e220000000800 */
[----:B------:R-:W1:Y:S07]  /*0020*/  S2R R0, SR_TID.X ;  /* 0x0000000000007919 */ /* 0x000e6e0000002100 */
[----:B------:R-:W1:Y:S08]  /*0030*/  S2UR UR4, SR_CTAID.X ;  /* 0x00000000000479c3 */ /* 0x000e700000002500 */
[----:B------:R-:W1:Y:S01]  /*0040*/  LDC R3, c[0x0][0x360] ;  /* 0x0000d800ff037b82 */ /* 0x000e620000000800 */
[----:B0-----:R-:W-:Y:S01]  /*0050*/  ISETP.GE.AND P0, PT, R5, 0x1, PT ;  /* 0x000000010500780c */ /* 0x001fe20003f06270 */
[----:B-1----:R-:W-:-:S12]  /*0060*/  IMAD R0, R3, UR4, R0 ;  /* 0x0000000403007c24 */ /* 0x002fd8000f8e0200 */
[----:B------:R-:W-:Y:S05]  /*0070*/  @!P0 EXIT ;  /* 0x000000000000894d */ /* 0x000fea0003800000 */
[----:B------:R-:W-:Y:S01]  /*0080*/  IMAD R0, R0, R5, RZ ;  /* 0x0000000500007224 */ /* 0x000fe200078e02ff */
[----:B------:R-:W0:Y:S01]  /*0090*/  LDCU.64 UR4, c[0x0][0x358] ;  /* 0x00006b00ff0477ac */ /* 0x000e220008000a00 */
[----:B------:R-:W-:Y:S02]  /*00a0*/  BSSY.RECONVERGENT B0, `(.L_x_19) ;  /* 0x0000021000007945 */ /* 0x000fe40003800200 */
[----:B------:R-:W-:-:S05]  /*00b0*/  VIADD R3, R0, 0x1 ;  /* 0x0000000100037836 */ /* 0x000fca0000000000 */
[----:B------:R-:W-:-:S05]  /*00c0*/  VIADDMNMX R3, R0, R5, R3, !PT ;  /* 0x0000000500037246 */ /* 0x000fca0007800103 */
[----:B------:R-:W-:Y:S02]  /*00d0*/  IMAD.IADD R6, R3, 0x1, -R0 ;  /* 0x0000000103067824 */ /* 0x000fe400078e0a00 */
[----:B------:R-:W-:-:S03]  /*00e0*/  IMAD.IADD R3, R0, 0x1, -R3 ;  /* 0x0000000100037824 */ /* 0x000fc600078e0a03 */
[----:B------:R-:W-:Y:S02]  /*00f0*/  LOP3.LUT R10, R6, 0x7, RZ, 0xc0, !PT ;  /* 0x00000007060a7812 */ /* 0x000fe400078ec0ff */
[----:B------:R-:W-:Y:S02]  /*0100*/  ISETP.GT.U32.AND P1, PT, R3, -0x8, PT ;  /* 0xfffffff80300780c */ /* 0x000fe40003f24070 */
[----:B------:R-:W-:-:S11]  /*0110*/  ISETP.NE.AND P0, PT, R10, RZ, PT ;  /* 0x000000ff0a00720c */ /* 0x000fd60003f05270 */
[----:B0-----:R-:W-:Y:S05]  /*0120*/  @P1 BRA `(.L_x_20) ;  /* 0x0000000000601947 */ /* 0x001fea0003800000 */
[----:B------:R-:W0:Y:S01]  /*0130*/  LDC.64 R2, c[0x0][0x380] ;  /* 0x0000e000ff027b82 */ /* 0x000e220000000a00 */
[----:B------:R-:W-:Y:S01]  /*0140*/  LOP3.LUT R8, R6, 0xfffffff8, RZ, 0xc0, !PT ;  /* 0xfffffff806087812 */ /* 0x000fe200078ec0ff */
[----:B------:R-:W-:-:S07]  /*0150*/  IMAD.MOV.U32 R7, RZ, RZ, RZ ;  /* 0x000000ffff077224 */ /* 0x000fce00078e00ff */
.L_x_21:
[C---:B-1----:R-:W-:Y:S01]  /*0160*/  IADD3 R9, PT, PT, -R0.reuse, 0x2000000, RZ ;  /* 0x0200000000097810 */ /* 0x042fe20007ffe1ff */
[C---:B0-----:R-:W-:Y:S01]  /*0170*/  IMAD.WIDE R4, R0.reuse, 0x4, R2 ;  /* 0x0000000400047825 */ /* 0x041fe200078e0202 */
[C---:B------:R-:W-:Y:S02]  /*0180*/  IADD3 R11, PT, PT, -R0.reuse, 0x1ffffff, RZ ;  /* 0x01ffffff000b7810 */ /* 0x040fe40007ffe1ff */
[C---:B------:R-:W-:Y:S01]  /*0190*/  IADD3 R13, PT, PT, -R0.reuse, 0x1fffffe, RZ ;  /* 0x01fffffe000d7810 */ /* 0x040fe20007ffe1ff */
[----:B------:R-:W-:Y:S01]  /*01a0*/  VIADD R7, R7, 0x8 ;  /* 0x0000000807077836 */ /* 0x000fe20000000000 */
[C---:B------:R-:W-:Y:S01]  /*01b0*/  IADD3 R15, PT, PT, -R0.reuse, 0x1fffffd, RZ ;  /* 0x01fffffd000f7810 */ /* 0x040fe20007ffe1ff */
[----:B------:R1:W-:Y:S01]  /*01c0*/  STG.E desc[UR4][R4.64], R9 ;  /* 0x0000000904007986 */ /* 0x0003e2000c101904 */
[C---:B------:R-:W-:Y:S02]  /*01d0*/  IADD3 R17, PT, PT, -R0.reuse, 0x1fffffc, RZ ;  /* 0x01fffffc00117810 */ /* 0x040fe40007ffe1ff */
[C---:B------:R-:W-:Y:S01]  /*01e0*/  IADD3 R19, PT, PT, -R0.reuse, 0x1fffffb, RZ ;  /* 0x01fffffb00137810 */ /* 0x040fe20007ffe1ff */
[----:B------:R1:W-:Y:S01]  /*01f0*/  STG.E desc[UR4][R4.64+0x4], R11 ;  /* 0x0000040b04007986 */ /* 0x0003e2000c101904 */
[----:B------:R-:W-:-:S02]  /*0200*/  IADD3 R21, PT, PT, -R0, 0x1fffffa, RZ ;  /* 0x01fffffa00157810 */ /* 0x000fc40007ffe1ff */
[C---:B------:R-:W-:Y:S01]  /*0210*/  IADD3 R23, PT, PT, -R0.reuse, 0x1fffff9, RZ ;  /* 0x01fffff900177810 */ /* 0x040fe20007ffe1ff */
[----:B------:R1:W-:Y:S01]  /*0220*/  STG.E desc[UR4][R4.64+0x8], R13 ;  /* 0x0000080d04007986 */ /* 0x0003e2000c101904 */
[----:B------:R-:W-:Y:S01]  /*0230*/  ISETP.NE.AND P1, PT, R7, R8, PT ;  /* 0x000000080700720c */ /* 0x000fe20003f25270 */
[----:B------:R-:W-:Y:S02]  /*0240*/  VIADD R0, R0, 0x8 ;  /* 0x0000000800007836 */ /* 0x000fe40000000000 */
[----:B------:R1:W-:Y:S04]  /*0250*/  STG.E desc[UR4][R4.64+0xc], R15 ;  /* 0x00000c0f04007986 */ /* 0x0003e8000c101904 */
[----:B------:R1:W-:Y:S04]  /*0260*/  STG.E desc[UR4][R4.64+0x10], R17 ;  /* 0x0000101104007986 */ /* 0x0003e8000c101904 */
[----:B------:R1:W-:Y:S04]  /*0270*/  STG.E desc[UR4][R4.64+0x14], R19 ;  /* 0x0000141304007986 */ /* 0x0003e8000c101904 */
[----:B------:R1:W-:Y:S04]  /*0280*/  STG.E desc[UR4][R4.64+0x18], R21 ;  /* 0x0000181504007986 */ /* 0x0003e8000c101904 */
[----:B------:R1:W-:Y:S01]  /*0290*/  STG.E desc[UR4][R4.64+0x1c], R23 ;  /* 0x00001c1704007986 */ /* 0x0003e2000c101904 */
[----:B------:R-:W-:Y:S05]  /*02a0*/  @P1 BRA `(.L_x_21) ;  /* 0xfffffffc00ac1947 */ /* 0x000fea000383ffff */
.L_x_20:
[----:B------:R-:W-:Y:S05]  /*02b0*/  BSYNC.RECONVERGENT B0 ;  /* 0x0000000000007941 */ /* 0x000fea0003800200 */
.L_x_19:
[----:B------:R-:W-:Y:S05]  /*02c0*/  @!P0 EXIT ;  /* 0x000000000000894d */ /* 0x000fea0003800000 */
[----:B------:R-:W-:Y:S01]  /*02d0*/  ISETP.GE.U32.AND P0, PT, R10, 0x4, PT ;  /* 0x000000040a00780c */ /* 0x000fe20003f06070 */
[----:B------:R-:W-:Y:S01]  /*02e0*/  BSSY.RECONVERGENT B0, `(.L_x_22) ;  /* 0x000000f000007945 */ /* 0x000fe20003800200 */
[----:B-1----:R-:W-:-:S04]  /*02f0*/  LOP3.LUT R4, R6, 0x3, RZ, 0xc0, !PT ;  /* 0x0000000306047812 */ /* 0x002fc800078ec0ff */
[----:B------:R-:W-:-:S07]  /*0300*/  ISETP.NE.AND P1, PT, R4, RZ, PT ;  /* 0x000000ff0400720c */ /* 0x000fce0003f25270 */
[----:B------:R-:W-:Y:S06]  /*0310*/  @!P0 BRA `(.L_x_23) ;  /* 0x00000000002c8947 */ /* 0x000fec0003800000 */
[----:B------:R-:W0:Y:S01]  /*0320*/  LDC.64 R2, c[0x0][0x380] ;  /* 0x0000e000ff027b82 */ /* 0x000e220000000a00 */
[C---:B------:R-:W-:Y:S02]  /*0330*/  IADD3 R5, PT, PT, -R0.reuse, 0x2000000, RZ ;  /* 0x0200000000057810 */ /* 0x040fe40007ffe1ff */
[C---:B------:R-:W-:Y:S02]  /*0340*/  IADD3 R7, PT, PT, -R0.reuse, 0x1ffffff, RZ ;  /* 0x01ffffff00077810 */ /* 0x040fe40007ffe1ff */
[C---:B------:R-:W-:Y:S02]  /*0350*/  IADD3 R9, PT, PT, -R0.reuse, 0x1fffffe, RZ ;  /* 0x01fffffe00097810 */ /* 0x040fe40007ffe1ff */
[C---:B------:R-:W-:Y:S01]  /*0360*/  IADD3 R11, PT, PT, -R0.reuse, 0x1fffffd, RZ ;  /* 0x01fffffd000b7810 */ /* 0x040fe20007ffe1ff */
[----:B0-----:R-:W-:-:S04]  /*0370*/  IMAD.WIDE R2, R0, 0x4, R2 ;  /* 0x0000000400027825 */ /* 0x001fc800078e0202 */
[----:B------:R-:W-:Y:S01]  /*0380*/  VIADD R0, R0, 0x4 ;  /* 0x0000000400007836 */ /* 0x000fe20000000000 */
[----:B------:R0:W-:Y:S04]  /*0390*/  STG.E desc[UR4][R2.64], R5 ;  /* 0x0000000502007986 */ /* 0x0001e8000c101904 */
[----:B------:R0:W-:Y:S04]  /*03a0*/  STG.E desc[UR4][R2.64+0x4], R7 ;  /* 0x0000040702007986 */ /* 0x0001e8000c101904 */
[----:B------:R0:W-:Y:S04]  /*03b0*/  STG.E desc[UR4][R2.64+0x8], R9 ;  /* 0x0000080902007986 */ /* 0x0001e8000c101904 */
[----:B------:R0:W-:Y:S02]  /*03c0*/  STG.E desc[UR4][R2.64+0xc], R11 ;  /* 0x00000c0b02007986 */ /* 0x0001e4000c101904 */
.L_x_23:
[----:B------:R-:W-:Y:S05]  /*03d0*/  BSYNC.RECONVERGENT B0 ;  /* 0x0000000000007941 */ /* 0x000fea0003800200 */
.L_x_22:
[----:B------:R-:W-:Y:S05]  /*03e0*/  @!P1 EXIT ;  /* 0x000000000000994d */ /* 0x000fea0003800000 */
[----:B------:R-:W-:Y:S02]  /*03f0*/  ISETP.NE.AND P0, PT, R4, 0x1, PT ;  /* 0x000000010400780c */ /* 0x000fe40003f05270 */
[----:B------:R-:W-:-:S04]  /*0400*/  LOP3.LUT R6, R6, 0x1, RZ, 0xc0, !PT ;  /* 0x0000000106067812 */ /* 0x000fc800078ec0ff */
[----:B------:R-:W-:-:S07]  /*0410*/  ISETP.NE.U32.AND P1, PT, R6, 0x1, PT ;  /* 0x000000010600780c */ /* 0x000fce0003f25070 */
[----:B0-----:R-:W0:Y:S01]  /*0420*/  @P0 LDC.64 R2, c[0x0][0x380] ;  /* 0x0000e000ff020b82 */ /* 0x001e220000000a00 */
[C---:B------:R-:W-:Y:S02]  /*0430*/  @P0 IADD3 R5, PT, PT, -R0.reuse, 0x2000000, RZ ;  /* 0x0200000000050810 */ /* 0x040fe40007ffe1ff */
[C---:B------:R-:W-:Y:S01]  /*0440*/  @P0 IADD3 R7, PT, PT, -R0.reuse, 0x1ffffff, RZ ;  /* 0x01ffffff00070810 */ /* 0x040fe20007ffe1ff */
[----:B0-----:R-:W-:-:S05]  /*0450*/  @P0 IMAD.WIDE R2, R0, 0x4, R2 ;  /* 0x0000000400020825 */ /* 0x001fca00078e0202 */
[----:B------:R0:W-:Y:S04]  /*0460*/  @P0 STG.E desc[UR4][R2.64], R5 ;  /* 0x0000000502000986 */ /* 0x0001e8000c101904 */
[----:B------:R0:W-:Y:S01]  /*0470*/  @P0 STG.E desc[UR4][R2.64+0x4], R7 ;  /* 0x0000040702000986 */ /* 0x0001e2000c101904 */
[----:B------:R-:W-:Y:S05]  /*0480*/  @P1 EXIT ;  /* 0x000000000000194d */ /* 0x000fea0003800000 */
[----:B0-----:R-:W0:Y:S01]  /*0490*/  LDC.64 R2, c[0x0][0x380] ;  /* 0x0000e000ff027b82 */ /* 0x001e220000000a00 */
[----:B------:R-:W-:-:S05]  /*04a0*/  @P0 VIADD R0, R0, 0x2 ;  /* 0x0000000200000836 */ /* 0x000fca0000000000 */
[C---:B------:R-:W-:Y:S01]  /*04b0*/  IADD3 R5, PT, PT, -R0.reuse, 0x2000000, RZ ;  /* 0x0200000000057810 */ /* 0x040fe20007ffe1ff */
[----:B0-----:R-:W-:-:S05]  /*04c0*/  IMAD.WIDE R2, R0, 0x4, R2 ;  /* 0x0000000400027825 */ /* 0x001fca00078e0202 */
[----:B------:R-:W-:Y:S01]  /*04d0*/  STG.E desc[UR4][R2.64], R5 ;  /* 0x0000000502007986 */ /* 0x000fe2000c101904 */
[----:B------:R-:W-:Y:S05]  /*04e0*/  EXIT ;  /* 0x000000000000794d */ /* 0x000fea0003800000 */
.L_x_24:
        /* <DEDUP_REMOVED lines=9> */
.L_x_26:


//--------------------- .nv.shared.reserved.0     --------------------------
	.section	.nv.shared.reserved.0,"aw",@nobits
	.weak		__nv_reservedSMEM_offset_0_alias
	.size		__nv_reservedSMEM_offset_0_alias, 0, 64
	.other		__nv_reservedSMEM_offset_0_alias,@"STO_CUDA_RESERVED_SHARED STV_DEFAULT"
__nv_reservedSMEM_offset_0_alias:
	.zero		0
	.zero		64


//--------------------- .nv.constant0._Z19bitonic_sort_kernelPiiji --------------------------
	.section	.nv.constant0._Z19bitonic_sort_kernelPiiji,"a",@progbits
	.sectionflags	@""
	.align	4
.nv.constant0._Z19bitonic_sort_kernelPiiji:
	.zero		916


//--------------------- .nv.constant0._Z11init_kernelPii --------------------------
	.section	.nv.constant0._Z11init_kernelPii,"a",@progbits
	.sectionflags	@""
	.align	4
.nv.constant0._Z11init_kernelPii:
	.zero		908


//--------------------- SYMBOLS --------------------------

	.type		.nv.reservedSmem.offset0,@object
	.size		.nv.reservedSmem.offset0,0x4
